//
// Generated by NVIDIA NVVM Compiler
//
// Compiler Build ID: CL-36424714
// Cuda compilation tools, release 13.0, V13.0.88
// Based on NVVM 20.0.0
//

.version 9.0
.target sm_100
.address_size 64

	// .globl	_Z10get_matrixPiS_

.visible .entry _Z10get_matrixPiS_(
	.param .u64 .ptr .align 1 _Z10get_matrixPiS__param_0,
	.param .u64 .ptr .align 1 _Z10get_matrixPiS__param_1
)
{
	.reg .pred 	%p<14>;
	.reg .b32 	%r<73>;
	.reg .b64 	%rd<57>;

	ld.param.u64 	%rd11, [_Z10get_matrixPiS__param_0];
	ld.param.u64 	%rd12, [_Z10get_matrixPiS__param_1];
	cvta.to.global.u64 	%rd1, %rd12;
	cvta.to.global.u64 	%rd2, %rd11;
	mov.u32 	%r1, %tid.x;
	add.s32 	%r2, %r1, 1;
	sub.s32 	%r17, 29, %r1;
	mul.lo.s32 	%r18, %r17, 30;
	cvt.s64.s32 	%rd13, %r18;
	cvt.u64.u32 	%rd14, %r1;
	add.s64 	%rd15, %rd13, %rd14;
	shl.b64 	%rd16, %rd15, 2;
	add.s64 	%rd3, %rd2, %rd16;
	add.s32 	%r19, %r18, %r1;
	mul.wide.s32 	%rd17, %r19, 4;
	add.s64 	%rd4, %rd1, %rd17;
	sub.s32 	%r20, 28, %r1;
	mul.lo.s32 	%r21, %r20, 30;
	cvt.s64.s32 	%rd18, %r21;
	add.s64 	%rd19, %rd18, %rd14;
	shl.b64 	%rd20, %rd19, 2;
	add.s64 	%rd5, %rd1, %rd20;
	add.s64 	%rd6, %rd1, %rd16;
	add.s32 	%r3, %r1, 28;
	mul.lo.s32 	%r22, %r1, 30;
	sub.s32 	%r71, 30, %r22;
	mul.lo.s32 	%r23, %r1, 29;
	sub.s32 	%r70, 30, %r23;
	mov.b32 	%r72, 1;
	mov.b32 	%r69, 30;
$L__BB0_1:
	add.s32 	%r10, %r72, -1;
	setp.lt.u32 	%p1, %r10, 29;
	@%p1 bra 	$L__BB0_6;
	setp.gt.u32 	%p6, %r10, %r3;
	@%p6 bra 	$L__BB0_14;
	add.s32 	%r42, %r71, -30;
	cvt.u64.u32 	%rd29, %r2;
	cvt.s64.s32 	%rd30, %r42;
	add.s64 	%rd7, %rd30, %rd29;
	shl.b64 	%rd31, %rd7, 2;
	add.s64 	%rd32, %rd2, %rd31;
	ld.global.u32 	%r43, [%rd32+120];
	setp.ne.s32 	%p7, %r43, 0;
	@%p7 bra 	$L__BB0_5;
	add.s64 	%rd38, %rd1, %rd31;
	mov.b32 	%r51, 0;
	st.global.u32 	[%rd38+120], %r51;
	bra.uni 	$L__BB0_14;
$L__BB0_5:
	add.s64 	%rd34, %rd31, %rd1;
	ld.global.u32 	%r44, [%rd34+116];
	ld.global.u32 	%r45, [%rd34];
	add.s32 	%r46, %r70, -30;
	mul.wide.s32 	%rd35, %r46, 4;
	add.s64 	%rd36, %rd1, %rd35;
	ld.global.u32 	%r47, [%rd36];
	min.s32 	%r48, %r44, %r45;
	min.s32 	%r49, %r48, %r47;
	add.s32 	%r50, %r49, 1;
	st.global.u32 	[%rd34+120], %r50;
	bra.uni 	$L__BB0_14;
$L__BB0_6:
	setp.ne.s32 	%p2, %r69, 870;
	@%p2 bra 	$L__BB0_10;
	ld.global.u32 	%r34, [%rd3+4];
	setp.ne.s32 	%p5, %r34, 0;
	@%p5 bra 	$L__BB0_9;
	mov.b32 	%r41, 0;
	st.global.u32 	[%rd6+4], %r41;
	bra.uni 	$L__BB0_14;
$L__BB0_9:
	ld.global.u32 	%r35, [%rd4];
	ld.global.u32 	%r36, [%rd5+4];
	ld.global.u32 	%r37, [%rd4+-120];
	min.s32 	%r38, %r35, %r36;
	min.s32 	%r39, %r38, %r37;
	add.s32 	%r40, %r39, 1;
	st.global.u32 	[%rd6+4], %r40;
	bra.uni 	$L__BB0_14;
$L__BB0_10:
	setp.gt.u32 	%p3, %r1, %r10;
	@%p3 bra 	$L__BB0_14;
	add.s32 	%r24, %r70, -29;
	cvt.u64.u32 	%rd8, %r24;
	mul.wide.u32 	%rd21, %r24, 4;
	add.s64 	%rd22, %rd2, %rd21;
	ld.global.u32 	%r25, [%rd22+120];
	setp.ne.s32 	%p4, %r25, 0;
	@%p4 bra 	$L__BB0_13;
	shl.b64 	%rd27, %rd8, 2;
	add.s64 	%rd28, %rd1, %rd27;
	mov.b32 	%r33, 0;
	st.global.u32 	[%rd28+120], %r33;
	bra.uni 	$L__BB0_14;
$L__BB0_13:
	shl.b64 	%rd23, %rd8, 2;
	add.s64 	%rd24, %rd23, %rd1;
	ld.global.u32 	%r26, [%rd24+116];
	ld.global.u32 	%r27, [%rd24];
	add.s32 	%r28, %r70, -30;
	mul.wide.u32 	%rd25, %r28, 4;
	add.s64 	%rd26, %rd1, %rd25;
	ld.global.u32 	%r29, [%rd26];
	min.s32 	%r30, %r26, %r27;
	min.s32 	%r31, %r30, %r29;
	add.s32 	%r32, %r31, 1;
	st.global.u32 	[%rd24+120], %r32;
$L__BB0_14:
	bar.sync 	0;
	setp.eq.s32 	%p8, %r69, 1710;
	@%p8 bra 	$L__BB0_25;
	setp.gt.u32 	%p9, %r10, 27;
	@%p9 bra 	$L__BB0_20;
	setp.gt.u32 	%p10, %r1, %r72;
	@%p10 bra 	$L__BB0_24;
	add.s32 	%r52, %r70, 1;
	cvt.u64.u32 	%rd9, %r52;
	mul.wide.u32 	%rd39, %r52, 4;
	add.s64 	%rd40, %rd2, %rd39;
	ld.global.u32 	%r53, [%rd40+120];
	setp.eq.s32 	%p11, %r53, 0;
	@%p11 bra 	$L__BB0_19;
	shl.b64 	%rd41, %rd9, 2;
	add.s64 	%rd42, %rd41, %rd1;
	ld.global.u32 	%r54, [%rd42+116];
	ld.global.u32 	%r55, [%rd42];
	mul.wide.u32 	%rd43, %r70, 4;
	add.s64 	%rd44, %rd1, %rd43;
	ld.global.u32 	%r56, [%rd44];
	min.s32 	%r57, %r54, %r55;
	min.s32 	%r58, %r57, %r56;
	add.s32 	%r59, %r58, 1;
	st.global.u32 	[%rd42+120], %r59;
	bra.uni 	$L__BB0_24;
$L__BB0_19:
	shl.b64 	%rd45, %rd9, 2;
	add.s64 	%rd46, %rd1, %rd45;
	mov.b32 	%r60, 0;
	st.global.u32 	[%rd46+120], %r60;
	bra.uni 	$L__BB0_24;
$L__BB0_20:
	setp.ge.u32 	%p12, %r10, %r3;
	@%p12 bra 	$L__BB0_24;
	cvt.u64.u32 	%rd47, %r2;
	cvt.s64.s32 	%rd48, %r71;
	add.s64 	%rd10, %rd48, %rd47;
	shl.b64 	%rd49, %rd10, 2;
	add.s64 	%rd50, %rd2, %rd49;
	ld.global.u32 	%r61, [%rd50+120];
	setp.eq.s32 	%p13, %r61, 0;
	@%p13 bra 	$L__BB0_23;
	add.s64 	%rd52, %rd49, %rd1;
	ld.global.u32 	%r62, [%rd52+116];
	ld.global.u32 	%r63, [%rd52];
	mul.wide.s32 	%rd53, %r70, 4;
	add.s64 	%rd54, %rd1, %rd53;
	ld.global.u32 	%r64, [%rd54];
	min.s32 	%r65, %r62, %r63;
	min.s32 	%r66, %r65, %r64;
	add.s32 	%r67, %r66, 1;
	st.global.u32 	[%rd52+120], %r67;
	bra.uni 	$L__BB0_24;
$L__BB0_23:
	add.s64 	%rd56, %rd1, %rd49;
	mov.b32 	%r68, 0;
	st.global.u32 	[%rd56+120], %r68;
$L__BB0_24:
	bar.sync 	0;
	add.s32 	%r72, %r72, 2;
	add.s32 	%r71, %r71, 60;
	add.s32 	%r70, %r70, 60;
	add.s32 	%r69, %r69, 60;
	bra.uni 	$L__BB0_1;
$L__BB0_25:
	ret;

}
	// .globl	_Z8find_maxPiS_
.visible .entry _Z8find_maxPiS_(
	.param .u64 .ptr .align 1 _Z8find_maxPiS__param_0,
	.param .u64 .ptr .align 1 _Z8find_maxPiS__param_1
)
{
	.reg .pred 	%p<8>;
	.reg .b32 	%r<17>;
	.reg .b64 	%rd<11>;

	ld.param.u64 	%rd4, [_Z8find_maxPiS__param_0];
	ld.param.u64 	%rd3, [_Z8find_maxPiS__param_1];
	cvta.to.global.u64 	%rd1, %rd4;
	mov.u32 	%r6, %ctaid.x;
	mov.u32 	%r1, %ntid.x;
	mov.u32 	%r2, %tid.x;
	mad.lo.s32 	%r3, %r6, %r1, %r2;
	setp.gt.s32 	%p1, %r3, 899;
	@%p1 bra 	$L__BB1_8;
	setp.lt.u32 	%p2, %r1, 2;
	@%p2 bra 	$L__BB1_6;
	mul.wide.s32 	%rd5, %r3, 4;
	add.s64 	%rd2, %rd1, %rd5;
	mov.b32 	%r16, 1;
$L__BB1_3:
	shl.b32 	%r5, %r16, 1;
	add.s32 	%r8, %r5, -1;
	and.b32  	%r9, %r8, %r3;
	setp.ne.s32 	%p3, %r9, 0;
	add.s32 	%r10, %r16, %r3;
	setp.gt.s32 	%p4, %r10, 899;
	or.pred  	%p5, %p3, %p4;
	@%p5 bra 	$L__BB1_5;
	ld.global.u32 	%r11, [%rd2];
	mul.wide.u32 	%rd6, %r16, 4;
	add.s64 	%rd7, %rd2, %rd6;
	ld.global.u32 	%r12, [%rd7];
	max.s32 	%r13, %r11, %r12;
	st.global.u32 	[%rd2], %r13;
$L__BB1_5:
	bar.sync 	0;
	setp.lt.u32 	%p6, %r5, %r1;
	mov.u32 	%r16, %r5;
	@%p6 bra 	$L__BB1_3;
$L__BB1_6:
	setp.ne.s32 	%p7, %r2, 0;
	@%p7 bra 	$L__BB1_8;
	mul.wide.s32 	%rd8, %r3, 4;
	add.s64 	%rd9, %rd1, %rd8;
	ld.global.u32 	%r14, [%rd9];
	cvta.to.global.u64 	%rd10, %rd3;
	atom.global.max.s32 	%r15, [%rd10], %r14;
$L__BB1_8:
	ret;

}


// ===== COMPILED SASS (sm_100) =====

	.target	sm_100

	.elftype	@"ET_EXEC"


//--------------------- .note.nv.tkinfo           --------------------------
	.section	.note.nv.tkinfo,"",@"SHT_NOTE"
	.sectionflags	@"SHF_NOTE_NV_TKINFO"
	.tkinfo
        /*0018*/ 	.word	0x00000002
        /*0030*/ 	.string	""
        /*0030*/ 	.string	"ptxas"
        /*0030*/ 	.string	"Cuda compilation tools, release 13.0, V13.0.88"
        /*0030*/ 	.string	"Build cuda_13.0.r13.0/compiler.36424714_0"
        /*0030*/ 	.string	"-arch sm_100 -m 64 "



//--------------------- .note.nv.cuinfo           --------------------------
	.section	.note.nv.cuinfo,"",@"SHT_NOTE"
	.sectionflags	@"SHF_NOTE_NV_CUINFO"
        /*0018*/ 	.short	0x0002
        /*001a*/ 	.short	0x0064
        /*001c*/ 	.short	0x0082
	.zero		2


//--------------------- .nv.info                  --------------------------
	.section	.nv.info,"",@"SHT_CUDA_INFO"
	.align	4


	//----- nvinfo : EIATTR_REGCOUNT
	.align		4
        /*0000*/ 	.byte	0x04, 0x2f
        /*0002*/ 	.short	(.L_1 - .L_0)
	.align		4
.L_0:
        /*0004*/ 	.word	index@(_Z10get_matrixPiS_)
        /*0008*/ 	.word	0x0000001b


	//----- nvinfo : EIATTR_FRAME_SIZE
	.align		4
.L_1:
        /*000c*/ 	.byte	0x04, 0x11
        /*000e*/ 	.short	(.L_3 - .L_2)
	.align		4
.L_2:
        /*0010*/ 	.word	index@(_Z10get_matrixPiS_)
        /*0014*/ 	.word	0x00000000


	//----- nvinfo : EIATTR_REGCOUNT
	.align		4
.L_3:
        /*0018*/ 	.byte	0x04, 0x2f
        /*001a*/ 	.short	(.L_5 - .L_4)
	.align		4
.L_4:
        /*001c*/ 	.word	index@(_Z8find_maxPiS_)
        /*0020*/ 	.word	0x00000010


	//----- nvinfo : EIATTR_FRAME_SIZE
	.align		4
.L_5:
        /*0024*/ 	.byte	0x04, 0x11
        /*0026*/ 	.short	(.L_7 - .L_6)
	.align		4
.L_6:
        /*0028*/ 	.word	index@(_Z8find_maxPiS_)
        /*002c*/ 	.word	0x00000000


	//----- nvinfo : EIATTR_MIN_STACK_SIZE
	.align		4
.L_7:
        /*0030*/ 	.byte	0x04, 0x12
        /*0032*/ 	.short	(.L_9 - .L_8)
	.align		4
.L_8:
        /*0034*/ 	.word	index@(_Z8find_maxPiS_)
        /*0038*/ 	.word	0x00000000


	//----- nvinfo : EIATTR_MIN_STACK_SIZE
	.align		4
.L_9:
        /*003c*/ 	.byte	0x04, 0x12
        /*003e*/ 	.short	(.L_11 - .L_10)
	.align		4
.L_10:
        /*0040*/ 	.word	index@(_Z10get_matrixPiS_)
        /*0044*/ 	.word	0x00000000
.L_11:


//--------------------- .nv.compat                --------------------------
	.section	.nv.compat,"",@"SHT_CUDA_COMPAT_INFO"
	.align	4
        /*0000*/ 	.byte	0x02, 0x09, 0x00, 0x00, 0x02, 0x02, 0x01, 0x00, 0x02, 0x05, 0x05, 0x00, 0x03, 0x07, 0x01, 0x01
        /*0010*/ 	.byte	0x02, 0x03, 0x00, 0x00, 0x02, 0x06, 0x01, 0x00, 0x04, 0x0b, 0x08, 0x00, 0x09, 0x00, 0x00, 0x00
        /*0020*/ 	.byte	0x00, 0x00, 0x00, 0x00


//--------------------- .nv.info._Z8find_maxPiS_  --------------------------
	.section	.nv.info._Z8find_maxPiS_,"",@"SHT_CUDA_INFO"
	.sectionflags	@""
	.align	4


	//----- nvinfo : EIATTR_CUDA_API_VERSION
	.align		4
        /*0000*/ 	.byte	0x04, 0x37
        /*0002*/ 	.short	(.L_13 - .L_12)
.L_12:
        /*0004*/ 	.word	0x00000082


	//----- nvinfo : EIATTR_KPARAM_INFO
	.align		4
.L_13:
        /*0008*/ 	.byte	0x04, 0x17
        /*000a*/ 	.short	(.L_15 - .L_14)
.L_14:
        /*000c*/ 	.word	0x00000000
        /*0010*/ 	.short	0x0001
        /*0012*/ 	.short	0x0008
        /*0014*/ 	.byte	0x00, 0xf5, 0x21, 0x00


	//----- nvinfo : EIATTR_KPARAM_INFO
	.align		4
.L_15:
        /*0018*/ 	.byte	0x04, 0x17
        /*001a*/ 	.short	(.L_17 - .L_16)
.L_16:
        /*001c*/ 	.word	0x00000000
        /*0020*/ 	.short	0x0000
        /*0022*/ 	.short	0x0000
        /*0024*/ 	.byte	0x00, 0xf5, 0x21, 0x00


	//----- nvinfo : EIATTR_SPARSE_MMA_MASK
	.align		4
.L_17:
        /*0028*/ 	.byte	0x03, 0x50
        /*002a*/ 	.short	0x0000


	//----- nvinfo : EIATTR_MAXREG_COUNT
	.align		4
        /*002c*/ 	.byte	0x03, 0x1b
        /*002e*/ 	.short	0x00ff


	//----- nvinfo : EIATTR_NUM_BARRIERS
	.align		4
        /*0030*/ 	.byte	0x02, 0x4c
        /*0032*/ 	.byte	0x01
	.zero		1


	//----- nvinfo : EIATTR_MERCURY_ISA_VERSION
	.align		4
        /*0034*/ 	.byte	0x03, 0x5f
        /*0036*/ 	.short	0x0101


	//----- nvinfo : EIATTR_VRC_CTA_INIT_COUNT
	.align		4
        /*0038*/ 	.byte	0x02, 0x4a
	.zero		1
	.zero		1


	//----- nvinfo : EIATTR_EXIT_INSTR_OFFSETS
	.align		4
        /*003c*/ 	.byte	0x04, 0x1c
        /*003e*/ 	.short	(.L_19 - .L_18)


	//   ....[0]....
.L_18:
        /*0040*/ 	.word	0x00000060


	//   ....[1]....
        /*0044*/ 	.word	0x000001f0


	//   ....[2]....
        /*0048*/ 	.word	0x00000250


	//----- nvinfo : EIATTR_CRS_STACK_SIZE
	.align		4
.L_19:
        /*004c*/ 	.byte	0x04, 0x1e
        /*004e*/ 	.short	(.L_21 - .L_20)
.L_20:
        /*0050*/ 	.word	0x00000000


	//----- nvinfo : EIATTR_CBANK_PARAM_SIZE
	.align		4
.L_21:
        /*0054*/ 	.byte	0x03, 0x19
        /*0056*/ 	.short	0x0010


	//----- nvinfo : EIATTR_PARAM_CBANK
	.align		4
        /*0058*/ 	.byte	0x04, 0x0a
        /*005a*/ 	.short	(.L_23 - .L_22)
	.align		4
.L_22:
        /*005c*/ 	.word	index@(.nv.constant0._Z8find_maxPiS_)
        /*0060*/ 	.short	0x0380
        /*0062*/ 	.short	0x0010


	//----- nvinfo : EIATTR_SW_WAR
	.align		4
.L_23:
        /*0064*/ 	.byte	0x04, 0x36
        /*0066*/ 	.short	(.L_25 - .L_24)
.L_24:
        /*0068*/ 	.word	0x00000008
.L_25:


//--------------------- .nv.info._Z10get_matrixPiS_ --------------------------
	.section	.nv.info._Z10get_matrixPiS_,"",@"SHT_CUDA_INFO"
	.sectionflags	@""
	.align	4


	//----- nvinfo : EIATTR_CUDA_API_VERSION
	.align		4
        /*0000*/ 	.byte	0x04, 0x37
        /*0002*/ 	.short	(.L_27 - .L_26)
.L_26:
        /*0004*/ 	.word	0x00000082


	//----- nvinfo : EIATTR_KPARAM_INFO
	.align		4
.L_27:
        /*0008*/ 	.byte	0x04, 0x17
        /*000a*/ 	.short	(.L_29 - .L_28)
.L_28:
        /*000c*/ 	.word	0x00000000
        /*0010*/ 	.short	0x0001
        /*0012*/ 	.short	0x0008
        /*0014*/ 	.byte	0x00, 0xf5, 0x21, 0x00


	//----- nvinfo : EIATTR_KPARAM_INFO
	.align		4
.L_29:
        /*0018*/ 	.byte	0x04, 0x17
        /*001a*/ 	.short	(.L_31 - .L_30)
.L_30:
        /*001c*/ 	.word	0x00000000
        /*0020*/ 	.short	0x0000
        /*0022*/ 	.short	0x0000
        /*0024*/ 	.byte	0x00, 0xf5, 0x21, 0x00


	//----- nvinfo : EIATTR_SPARSE_MMA_MASK
	.align		4
.L_31:
        /*0028*/ 	.byte	0x03, 0x50
        /*002a*/ 	.short	0x0000


	//----- nvinfo : EIATTR_MAXREG_COUNT
	.align		4
        /*002c*/ 	.byte	0x03, 0x1b
        /*002e*/ 	.short	0x00ff


	//----- nvinfo : EIATTR_NUM_BARRIERS
	.align		4
        /*0030*/ 	.byte	0x02, 0x4c
        /*0032*/ 	.byte	0x01
	.zero		1


	//----- nvinfo : EIATTR_MERCURY_ISA_VERSION
	.align		4
        /*0034*/ 	.byte	0x03, 0x5f
        /*0036*/ 	.short	0x0101


	//----- nvinfo : EIATTR_VRC_CTA_INIT_COUNT
	.align		4
        /*0038*/ 	.byte	0x02, 0x4a
	.zero		1
	.zero		1


	//----- nvinfo : EIATTR_EXIT_INSTR_OFFSETS
	.align		4
        /*003c*/ 	.byte	0x04, 0x1c
        /*003e*/ 	.short	(.L_33 - .L_32)


	//   ....[0]....
.L_32:
        /*0040*/ 	.word	0x00000640


	//----- nvinfo : EIATTR_CRS_STACK_SIZE
	.align		4
.L_33:
        /*0044*/ 	.byte	0x04, 0x1e
        /*0046*/ 	.short	(.L_35 - .L_34)
.L_34:
        /*0048*/ 	.word	0x00000000


	//----- nvinfo : EIATTR_CBANK_PARAM_SIZE
	.align		4
.L_35:
        /*004c*/ 	.byte	0x03, 0x19
        /*004e*/ 	.short	0x0010


	//----- nvinfo : EIATTR_PARAM_CBANK
	.align		4
        /*0050*/ 	.byte	0x04, 0x0a
        /*0052*/ 	.short	(.L_37 - .L_36)
	.align		4
.L_36:
        /*0054*/ 	.word	index@(.nv.constant0._Z10get_matrixPiS_)
        /*0058*/ 	.short	0x0380
        /*005a*/ 	.short	0x0010


	//----- nvinfo : EIATTR_SW_WAR
	.align		4
.L_37:
        /*005c*/ 	.byte	0x04, 0x36
        /*005e*/ 	.short	(.L_39 - .L_38)
.L_38:
        /*0060*/ 	.word	0x00000008
.L_39:


//--------------------- .nv.callgraph             --------------------------
	.section	.nv.callgraph,"",@"SHT_CUDA_CALLGRAPH"
	.align	4
	.sectionentsize	8
	.align		4
        /*0000*/ 	.word	0x00000000
	.align		4
        /*0004*/ 	.word	0xffffffff
	.align		4
        /*0008*/ 	.word	0x00000000
	.align		4
        /*000c*/ 	.word	0xfffffffe
	.align		4
        /*0010*/ 	.word	0x00000000
	.align		4
        /*0014*/ 	.word	0xfffffffd
	.align		4
        /*0018*/ 	.word	0x00000000
	.align		4
        /*001c*/ 	.word	0xfffffffc


//--------------------- .text._Z8find_maxPiS_     --------------------------
	.section	.text._Z8find_maxPiS_,"ax",@progbits
	.align	128
        .global         _Z8find_maxPiS_
        .type           _Z8find_maxPiS_,@function
        .size           _Z8find_maxPiS_,(.L_x_16 - _Z8find_maxPiS_)
        .other          _Z8find_maxPiS_,@"STO_CUDA_ENTRY STV_DEFAULT"
_Z8find_maxPiS_:
.text._Z8find_maxPiS_:
[----:B------:R-:W-:Y:S01]  /*0000*/  LDC R1, c[0x0][0x37c] ;  /* 0x0000df00ff017b82 */ /* 0x000fe20000000800 */
[----:B------:R-:W0:Y:S07]  /*0010*/  S2R R11, SR_TID.X ;  /* 0x00000000000b7919 */ /* 0x000e2e0000002100 */
[----:B------:R-:W0:Y:S08]  /*0020*/  S2UR UR4, SR_CTAID.X ;  /* 0x00000000000479c3 */ /* 0x000e300000002500 */
[----:B------:R-:W0:Y:S02]  /*0030*/  LDC R6, c[0x0][0x360] ;  /* 0x0000d800ff067b82 */ /* 0x000e240000000800 */
[----:B0-----:R-:W-:-:S05]  /*0040*/  IMAD R7, R6, UR4, R11 ;  /* 0x0000000406077c24 */ /* 0x001fca000f8e020b */
[----:B------:R-:W-:-:S13]  /*0050*/  ISETP.GT.AND P0, PT, R7, 0x383, PT ;  /* 0x000003830700780c */ /* 0x000fda0003f04270 */
[----:B------:R-:W-:Y:S05]  /*0060*/  @P0 EXIT ;  /* 0x000000000000094d */ /* 0x000fea0003800000 */
[----:B------:R-:W-:Y:S01]  /*0070*/  ISETP.GE.U32.AND P0, PT, R6, 0x2, PT ;  /* 0x000000020600780c */ /* 0x000fe20003f06070 */
[----:B------:R-:W0:-:S12]  /*0080*/  LDCU.64 UR4, c[0x0][0x358] ;  /* 0x00006b00ff0477ac */ /* 0x000e180008000a00 */
[----:B------:R-:W-:Y:S05]  /*0090*/  @!P0 BRA `(.L_x_0) ;  /* 0x0000000000508947 */ /* 0x000fea0003800000 */
[----:B------:R-:W1:Y:S01]  /*00a0*/  LDC.64 R2, c[0x0][0x380] ;  /* 0x0000e000ff027b82 */ /* 0x000e620000000a00 */
[----:B------:R-:W-:Y:S02]  /*00b0*/  IMAD.MOV.U32 R0, RZ, RZ, 0x1 ;  /* 0x00000001ff007424 */ /* 0x000fe400078e00ff */
[----:B-1----:R-:W-:-:S07]  /*00c0*/  IMAD.WIDE R2, R7, 0x4, R2 ;  /* 0x0000000407027825 */ /* 0x002fce00078e0202 */
.L_x_3:
[----:B------:R-:W-:Y:S01]  /*00d0*/  IMAD.SHL.U32 R13, R0, 0x2, RZ ;  /* 0x00000002000d7824 */ /* 0x000fe200078e00ff */
[----:B------:R-:W-:Y:S01]  /*00e0*/  BSSY.RECONVERGENT B0, `(.L_x_1) ;  /* 0x000000b000007945 */ /* 0x000fe20003800200 */
[----:B------:R-:W-:-:S03]  /*00f0*/  IMAD.IADD R5, R7, 0x1, R0 ;  /* 0x0000000107057824 */ /* 0x000fc600078e0200 */
[----:B------:R-:W-:-:S04]  /*0100*/  IADD3 R4, PT, PT, R13, -0x1, RZ ;  /* 0xffffffff0d047810 */ /* 0x000fc80007ffe0ff */
[----:B------:R-:W-:-:S04]  /*0110*/  LOP3.LUT P0, RZ, R4, R7, RZ, 0xc0, !PT ;  /* 0x0000000704ff7212 */ /* 0x000fc8000780c0ff */
[----:B------:R-:W-:-:S13]  /*0120*/  ISETP.GT.OR P0, PT, R5, 0x383, P0 ;  /* 0x000003830500780c */ /* 0x000fda0000704670 */
[----:B-1----:R-:W-:Y:S05]  /*0130*/  @P0 BRA `(.L_x_2) ;  /* 0x0000000000140947 */ /* 0x002fea0003800000 */
[----:B------:R-:W-:Y:S02]  /*0140*/  IMAD.WIDE.U32 R4, R0, 0x4, R2 ;  /* 0x0000000400047825 */ /* 0x000fe400078e0002 */
[----:B0-----:R-:W2:Y:S04]  /*0150*/  LDG.E R0, desc[UR4][R2.64] ;  /* 0x0000000402007981 */ /* 0x001ea8000c1e1900 */
[----:B------:R-:W2:Y:S02]  /*0160*/  LDG.E R5, desc[UR4][R4.64] ;  /* 0x0000000404057981 */ /* 0x000ea4000c1e1900 */
[----:B--2---:R-:W-:-:S05]  /*0170*/  VIMNMX R9, PT, PT, R0, R5, !PT ;  /* 0x0000000500097248 */ /* 0x004fca0007fe0100 */
[----:B------:R1:W-:Y:S02]  /*0180*/  STG.E desc[UR4][R2.64], R9 ;  /* 0x0000000902007986 */ /* 0x0003e4000c101904 */
.L_x_2:
[----:B0-----:R-:W-:Y:S05]  /*0190*/  BSYNC.RECONVERGENT B0 ;  /* 0x0000000000007941 */ /* 0x001fea0003800200 */
.L_x_1:
[----:B------:R-:W-:Y:S01]  /*01a0*/  BAR.SYNC.DEFER_BLOCKING 0x0 ;  /* 0x0000000000007b1d */ /* 0x000fe20000010000 */
[----:B------:R-:W-:Y:S02]  /*01b0*/  ISETP.GE.U32.AND P0, PT, R13, R6, PT ;  /* 0x000000060d00720c */ /* 0x000fe40003f06070 */
[----:B------:R-:W-:-:S11]  /*01c0*/  MOV R0, R13 ;  /* 0x0000000d00007202 */ /* 0x000fd60000000f00 */
[----:B------:R-:W-:Y:S05]  /*01d0*/  @!P0 BRA `(.L_x_3) ;  /* 0xfffffffc00bc8947 */ /* 0x000fea000383ffff */
.L_x_0:
[----:B------:R-:W-:-:S13]  /*01e0*/  ISETP.NE.AND P0, PT, R11, RZ, PT ;  /* 0x000000ff0b00720c */ /* 0x000fda0003f05270 */
[----:B0-----:R-:W-:Y:S05]  /*01f0*/  @P0 EXIT ;  /* 0x000000000000094d */ /* 0x001fea0003800000 */
[----:B-1----:R-:W0:Y:S02]  /*0200*/  LDC.64 R2, c[0x0][0x380] ;  /* 0x0000e000ff027b82 */ /* 0x002e240000000a00 */
[----:B0-----:R-:W-:-:S06]  /*0210*/  IMAD.WIDE R4, R7, 0x4, R2 ;  /* 0x0000000407047825 */ /* 0x001fcc00078e0202 */
[----:B------:R-:W2:Y:S01]  /*0220*/  LDG.E R5, desc[UR4][R4.64] ;  /* 0x0000000404057981 */ /* 0x000ea2000c1e1900 */
[----:B------:R-:W2:Y:S03]  /*0230*/  LDC.64 R2, c[0x0][0x388] ;  /* 0x0000e200ff027b82 */ /* 0x000ea60000000a00 */
[----:B--2---:R-:W-:Y:S01]  /*0240*/  REDG.E.MAX.S32.STRONG.GPU desc[UR4][R2.64], R5 ;  /* 0x000000050200798e */ /* 0x004fe2000d12e304 */
[----:B------:R-:W-:Y:S05]  /*0250*/  EXIT ;  /* 0x000000000000794d */ /* 0x000fea0003800000 */
.L_x_4:
[----:B------:R-:W-:-:S00]  /*0260*/  BRA `(.L_x_4) ;  /* 0xfffffffc00fc7947 */ /* 0x000fc0000383ffff */
[----:B------:R-:W-:-:S00]  /*0270*/  NOP ;  /* 0x0000000000007918 */ /* 0x000fc00000000000 */
        /* <DEDUP_REMOVED lines=8> */
.L_x_16:


//--------------------- .text._Z10get_matrixPiS_  --------------------------
	.section	.text._Z10get_matrixPiS_,"ax",@progbits
	.align	128
        .global         _Z10get_matrixPiS_
        .type           _Z10get_matrixPiS_,@function
        .size           _Z10get_matrixPiS_,(.L_x_17 - _Z10get_matrixPiS_)
        .other          _Z10get_matrixPiS_,@"STO_CUDA_ENTRY STV_DEFAULT"
_Z10get_matrixPiS_:
.text._Z10get_matrixPiS_:
[----:B------:R-:W-:Y:S01]  /*0000*/  LDC R1, c[0x0][0x37c] ;  /* 0x0000df00ff017b82 */ /* 0x000fe20000000800 */
[----:B------:R-:W0:Y:S01]  /*0010*/  S2R R0, SR_TID.X ;  /* 0x0000000000007919 */ /* 0x000e220000002100 */
[----:B------:R-:W-:-:S06]  /*0020*/  IMAD.MOV.U32 R13, RZ, RZ, -0x1e ;  /* 0xffffffe2ff0d7424 */ /* 0x000fcc00078e00ff */
[----:B------:R-:W1:Y:S01]  /*0030*/  LDC.64 R10, c[0x0][0x388] ;  /* 0x0000e200ff0a7b82 */ /* 0x000e620000000a00 */
[----:B------:R-:W2:Y:S01]  /*0040*/  LDCU.128 UR8, c[0x0][0x380] ;  /* 0x00007000ff0877ac */ /* 0x000ea20008000c00 */
[----:B------:R-:W3:Y:S06]  /*0050*/  LDCU.64 UR6, c[0x0][0x358] ;  /* 0x00006b00ff0677ac */ /* 0x000eec0008000a00 */
[----:B------:R-:W4:Y:S01]  /*0060*/  LDC.64 R2, c[0x0][0x388] ;  /* 0x0000e200ff027b82 */ /* 0x000f220000000a00 */
[----:B------:R-:W1:Y:S01]  /*0070*/  LDCU.64 UR14, c[0x0][0x388] ;  /* 0x00007100ff0e77ac */ /* 0x000e620008000a00 */
[----:B------:R-:W1:Y:S06]  /*0080*/  LDCU.64 UR12, c[0x0][0x380] ;  /* 0x00007000ff0c77ac */ /* 0x000e6c0008000a00 */
[----:B------:R-:W3:Y:S01]  /*0090*/  LDC.64 R4, c[0x0][0x380] ;  /* 0x0000e000ff047b82 */ /* 0x000ee20000000a00 */
[----:B------:R-:W-:Y:S01]  /*00a0*/  UMOV UR4, 0x1 ;  /* 0x0000000100047882 */ /* 0x000fe20000000000 */
[----:B0-----:R-:W-:-:S02]  /*00b0*/  IMAD R13, R0, R13, 0x366 ;  /* 0x00000366000d7424 */ /* 0x001fc400078e020d */
[----:B------:R-:W-:Y:S02]  /*00c0*/  VIADD R22, R0, 0x1c ;  /* 0x0000001c00167836 */ /* 0x000fe40000000000 */
[C---:B------:R-:W-:Y:S01]  /*00d0*/  VIADD R7, R13.reuse, 0xffffffe2 ;  /* 0xffffffe20d077836 */ /* 0x040fe20000000000 */
[----:B------:R-:W-:-:S04]  /*00e0*/  IADD3 R8, P0, PT, R13, R0, RZ ;  /* 0x000000000d087210 */ /* 0x000fc80007f1e0ff */
[----:B------:R-:W-:Y:S02]  /*00f0*/  LEA.HI.X.SX32 R15, R13, RZ, 0x1, P0 ;  /* 0x000000ff0d0f7211 */ /* 0x000fe400000f0eff */
[C---:B------:R-:W-:Y:S02]  /*0100*/  IADD3 R9, P0, PT, R7.reuse, R0, RZ ;  /* 0x0000000007097210 */ /* 0x040fe40007f1e0ff */
[C---:B------:R-:W-:Y:S01]  /*0110*/  SHF.L.U64.HI R14, R8.reuse, 0x2, R15 ;  /* 0x00000002080e7819 */ /* 0x040fe2000001020f */
[----:B------:R-:W-:Y:S01]  /*0120*/  IMAD.SHL.U32 R8, R8, 0x4, RZ ;  /* 0x0000000408087824 */ /* 0x000fe200078e00ff */
[----:B------:R-:W-:Y:S01]  /*0130*/  LEA.HI.X.SX32 R12, R7, RZ, 0x1, P0 ;  /* 0x000000ff070c7211 */ /* 0x000fe200000f0eff */
[----:B------:R-:W-:Y:S01]  /*0140*/  IMAD.IADD R15, R13, 0x1, R0 ;  /* 0x000000010d0f7824 */ /* 0x000fe200078e0200 */
[----:B--2---:R-:W-:Y:S01]  /*0150*/  LEA R6, P1, R9, UR10, 0x2 ;  /* 0x0000000a09067c11 */ /* 0x004fe2000f8210ff */
[----:B------:R-:W-:Y:S01]  /*0160*/  VIADD R13, R13, 0xfffffcb8 ;  /* 0xfffffcb80d0d7836 */ /* 0x000fe20000000000 */
[C---:B------:R-:W-:Y:S01]  /*0170*/  IADD3 R20, P0, PT, R8.reuse, UR8, RZ ;  /* 0x0000000808147c10 */ /* 0x040fe2000ff1e0ff */
[----:B-1----:R-:W-:Y:S01]  /*0180*/  IMAD.WIDE R10, R15, 0x4, R10 ;  /* 0x000000040f0a7825 */ /* 0x002fe200078e020a */
[----:B------:R-:W-:-:S02]  /*0190*/  IADD3 R8, P2, PT, R8, UR10, RZ ;  /* 0x0000000a08087c10 */ /* 0x000fc4000ff5e0ff */
[----:B------:R-:W-:Y:S01]  /*01a0*/  LEA.HI.X R7, R9, UR11, R12, 0x2, P1 ;  /* 0x0000000b09077c11 */ /* 0x000fe200088f140c */
[----:B------:R-:W-:Y:S01]  /*01b0*/  VIADD R12, R0, 0x1 ;  /* 0x00000001000c7836 */ /* 0x000fe20000000000 */
[C---:B------:R-:W-:Y:S01]  /*01c0*/  IADD3.X R21, PT, PT, R14.reuse, UR9, RZ, P0, !PT ;  /* 0x000000090e157c10 */ /* 0x040fe200087fe4ff */
[----:B------:R-:W-:Y:S01]  /*01d0*/  VIADD R15, R15, 0xfffffcb8 ;  /* 0xfffffcb80f0f7836 */ /* 0x000fe20000000000 */
[----:B------:R-:W-:Y:S01]  /*01e0*/  IADD3.X R9, PT, PT, R14, UR11, RZ, P2, !PT ;  /* 0x0000000b0e097c10 */ /* 0x000fe200097fe4ff */
[----:B----4-:R-:W-:-:S07]  /*01f0*/  IMAD.MOV.U32 R14, RZ, RZ, 0x1e ;  /* 0x0000001eff0e7424 */ /* 0x010fce00078e00ff */
.L_x_14:
[----:B------:R-:W-:Y:S01]  /*0200*/  UIADD3 UR5, UPT, UPT, UR4, -0x1, URZ ;  /* 0xffffffff04057890 */ /* 0x000fe2000fffe0ff */
[----:B------:R-:W-:Y:S03]  /*0210*/  BSSY.RECONVERGENT B0, `(.L_x_5) ;  /* 0x0000040000007945 */ /* 0x000fe60003800200 */
[----:B------:R-:W-:-:S09]  /*0220*/  UISETP.GE.U32.AND UP0, UPT, UR5, 0x1d, UPT ;  /* 0x0000001d0500788c */ /* 0x000fd2000bf06070 */
[----:B01234-:R-:W-:Y:S05]  /*0230*/  BRA.U !UP0, `(.L_x_6) ;  /* 0x00000001086c7547 */ /* 0x01ffea000b800000 */
[----:B------:R-:W-:-:S13]  /*0240*/  ISETP.LT.U32.AND P0, PT, R22, UR5, PT ;  /* 0x0000000516007c0c */ /* 0x000fda000bf01070 */
[----:B------:R-:W-:Y:S05]  /*0250*/  @P0 BRA `(.L_x_7) ;  /* 0x0000000000ec0947 */ /* 0x000fea0003800000 */
[----:B------:R-:W-:-:S05]  /*0260*/  VIADD R17, R13, 0xffffffe2 ;  /* 0xffffffe20d117836 */ /* 0x000fca0000000000 */
[----:B------:R-:W-:-:S04]  /*0270*/  IADD3 R24, P0, PT, R12, R17, RZ ;  /* 0x000000110c187210 */ /* 0x000fc80007f1e0ff */
[----:B------:R-:W-:Y:S01]  /*0280*/  LEA.HI.X.SX32 R17, R17, RZ, 0x1, P0 ;  /* 0x000000ff11117211 */ /* 0x000fe200000f0eff */
[----:B------:R-:W-:-:S03]  /*0290*/  IMAD.SHL.U32 R23, R24, 0x4, RZ ;  /* 0x0000000418177824 */ /* 0x000fc600078e00ff */
[----:B------:R-:W-:Y:S02]  /*02a0*/  SHF.L.U64.HI R24, R24, 0x2, R17 ;  /* 0x0000000218187819 */ /* 0x000fe40000010211 */
[----:B------:R-:W-:-:S04]  /*02b0*/  IADD3 R18, P0, PT, R23, UR12, RZ ;  /* 0x0000000c17127c10 */ /* 0x000fc8000ff1e0ff */
[----:B------:R-:W-:-:S05]  /*02c0*/  IADD3.X R19, PT, PT, R24, UR13, RZ, P0, !PT ;  /* 0x0000000d18137c10 */ /* 0x000fca00087fe4ff */
[----:B---3--:R-:W2:Y:S02]  /*02d0*/  LDG.E R18, desc[UR6][R18.64+0x78] ;  /* 0x0000780612127981 */ /* 0x008ea4000c1e1900 */
[----:B--2---:R-:W-:-:S13]  /*02e0*/  ISETP.NE.AND P0, PT, R18, RZ, PT ;  /* 0x000000ff1200720c */ /* 0x004fda0003f05270 */
[----:B------:R-:W0:Y:S02]  /*02f0*/  @!P0 LDC.64 R16, c[0x0][0x388] ;  /* 0x0000e200ff108b82 */ /* 0x000e240000000a00 */
[----:B0-----:R-:W-:-:S05]  /*0300*/  @!P0 IADD3 R16, P1, PT, R23, R16, RZ ;  /* 0x0000001017108210 */ /* 0x001fca0007f3e0ff */
[----:B------:R-:W-:-:S05]  /*0310*/  @!P0 IMAD.X R17, R24, 0x1, R17, P1 ;  /* 0x0000000118118824 */ /* 0x000fca00008e0611 */
[----:B------:R0:W-:Y:S01]  /*0320*/  @!P0 STG.E desc[UR6][R16.64+0x78], RZ ;  /* 0x000078ff10008986 */ /* 0x0001e2000c101906 */
[----:B------:R-:W-:Y:S05]  /*0330*/  @!P0 BRA `(.L_x_7) ;  /* 0x0000000000b48947 */ /* 0x000fea0003800000 */
[----:B------:R-:W-:Y:S01]  /*0340*/  VIADD R19, R15, 0xffffffe2 ;  /* 0xffffffe20f137836 */ /* 0x000fe20000000000 */
[----:B0-----:R-:W-:-:S03]  /*0350*/  IADD3 R16, P0, PT, R23, UR14, RZ ;  /* 0x0000000e17107c10 */ /* 0x001fc6000ff1e0ff */
[----:B------:R-:W-:Y:S01]  /*0360*/  IMAD.WIDE R18, R19, 0x4, R2 ;  /* 0x0000000413127825 */ /* 0x000fe200078e0202 */
[----:B------:R-:W-:-:S05]  /*0370*/  IADD3.X R17, PT, PT, R24, UR15, RZ, P0, !PT ;  /* 0x0000000f18117c10 */ /* 0x000fca00087fe4ff */
[----:B------:R-:W2:Y:S04]  /*0380*/  LDG.E R18, desc[UR6][R18.64] ;  /* 0x0000000612127981 */ /* 0x000ea8000c1e1900 */
[----:B------:R-:W2:Y:S04]  /*0390*/  LDG.E R23, desc[UR6][R16.64+0x74] ;  /* 0x0000740610177981 */ /* 0x000ea8000c1e1900 */
[----:B------:R-:W2:Y:S02]  /*03a0*/  LDG.E R24, desc[UR6][R16.64] ;  /* 0x0000000610187981 */ /* 0x000ea4000c1e1900 */
[----:B--2---:R-:W-:-:S05]  /*03b0*/  VIMNMX3 R23, R23, R24, R18, PT ;  /* 0x000000181717720f */ /* 0x004fca0003800112 */
[----:B------:R-:W-:-:S05]  /*03c0*/  VIADD R23, R23, 0x1 ;  /* 0x0000000117177836 */ /* 0x000fca0000000000 */
[----:B------:R1:W-:Y:S01]  /*03d0*/  STG.E desc[UR6][R16.64+0x78], R23 ;  /* 0x0000781710007986 */ /* 0x0003e2000c101906 */
[----:B------:R-:W-:Y:S05]  /*03e0*/  BRA `(.L_x_7) ;  /* 0x0000000000887947 */ /* 0x000fea0003800000 */
.L_x_6:
[----:B------:R-:W-:-:S13]  /*03f0*/  ISETP.NE.AND P0, PT, R14, 0x366, PT ;  /* 0x000003660e00780c */ /* 0x000fda0003f05270 */
[----:B------:R-:W-:Y:S05]  /*0400*/  @P0 BRA `(.L_x_8) ;  /* 0x00000000002c0947 */ /* 0x000fea0003800000 */
[----:B---3--:R-:W2:Y:S02]  /*0410*/  LDG.E R16, desc[UR6][R20.64+0x4] ;  /* 0x0000040614107981 */ /* 0x008ea4000c1e1900 */
[----:B--2---:R-:W-:-:S13]  /*0420*/  ISETP.NE.AND P0, PT, R16, RZ, PT ;  /* 0x000000ff1000720c */ /* 0x004fda0003f05270 */
[----:B------:R0:W-:Y:S01]  /*0430*/  @!P0 STG.E desc[UR6][R8.64+0x4], RZ ;  /* 0x000004ff08008986 */ /* 0x0001e2000c101906 */
[----:B------:R-:W-:Y:S05]  /*0440*/  @!P0 BRA `(.L_x_7) ;  /* 0x0000000000708947 */ /* 0x000fea0003800000 */
[----:B------:R-:W2:Y:S04]  /*0450*/  LDG.E R16, desc[UR6][R10.64] ;  /* 0x000000060a107981 */ /* 0x000ea8000c1e1900 */
[----:B------:R-:W2:Y:S04]  /*0460*/  LDG.E R18, desc[UR6][R10.64+-0x78] ;  /* 0xffff88060a127981 */ /* 0x000ea8000c1e1900 */
[----:B------:R-:W2:Y:S02]  /*0470*/  LDG.E R17, desc[UR6][R6.64+0x4] ;  /* 0x0000040606117981 */ /* 0x000ea4000c1e1900 */
[----:B--2---:R-:W-:-:S05]  /*0480*/  VIMNMX3 R16, R16, R17, R18, PT ;  /* 0x000000111010720f */ /* 0x004fca0003800112 */
[----:B------:R-:W-:-:S05]  /*0490*/  VIADD R17, R16, 0x1 ;  /* 0x0000000110117836 */ /* 0x000fca0000000000 */
[----:B------:R1:W-:Y:S01]  /*04a0*/  STG.E desc[UR6][R8.64+0x4], R17 ;  /* 0x0000041108007986 */ /* 0x0003e2000c101906 */
[----:B------:R-:W-:Y:S05]  /*04b0*/  BRA `(.L_x_7) ;  /* 0x0000000000547947 */ /* 0x000fea0003800000 */
.L_x_8:
[----:B------:R-:W-:-:S13]  /*04c0*/  ISETP.GT.U32.AND P0, PT, R0, UR5, PT ;  /* 0x0000000500007c0c */ /* 0x000fda000bf04070 */
[----:B------:R-:W-:Y:S05]  /*04d0*/  @P0 BRA `(.L_x_7) ;  /* 0x00000000004c0947 */ /* 0x000fea0003800000 */
[----:B------:R-:W-:-:S04]  /*04e0*/  VIADD R23, R15, 0xffffffe3 ;  /* 0xffffffe30f177836 */ /* 0x000fc80000000000 */
[----:B---3--:R-:W-:-:S06]  /*04f0*/  IMAD.WIDE.U32 R18, R23, 0x4, R4 ;  /* 0x0000000417127825 */ /* 0x008fcc00078e0004 */
[----:B------:R-:W2:Y:S02]  /*0500*/  LDG.E R18, desc[UR6][R18.64+0x78] ;  /* 0x0000780612127981 */ /* 0x000ea4000c1e1900 */
[----:B--2---:R-:W-:-:S13]  /*0510*/  ISETP.NE.AND P0, PT, R18, RZ, PT ;  /* 0x000000ff1200720c */ /* 0x004fda0003f05270 */
[----:B------:R-:W0:Y:S02]  /*0520*/  @!P0 LDC.64 R16, c[0x0][0x388] ;  /* 0x0000e200ff108b82 */ /* 0x000e240000000a00 */
[----:B0-----:R-:W-:-:S04]  /*0530*/  @!P0 LEA R16, P1, R23, R16, 0x2 ;  /* 0x0000001017108211 */ /* 0x001fc800078210ff */
[----:B------:R-:W-:-:S05]  /*0540*/  @!P0 LEA.HI.X R17, R23, R17, RZ, 0x2, P1 ;  /* 0x0000001117118211 */ /* 0x000fca00008f14ff */
[----:B------:R2:W-:Y:S01]  /*0550*/  @!P0 STG.E desc[UR6][R16.64+0x78], RZ ;  /* 0x000078ff10008986 */ /* 0x0005e2000c101906 */
[----:B------:R-:W-:Y:S05]  /*0560*/  @!P0 BRA `(.L_x_7) ;  /* 0x0000000000288947 */ /* 0x000fea0003800000 */
[----:B------:R-:W-:Y:S01]  /*0570*/  VIADD R19, R15, 0xffffffe2 ;  /* 0xffffffe20f137836 */ /* 0x000fe20000000000 */
[----:B--2---:R-:W-:-:S03]  /*0580*/  LEA R16, P0, R23, UR14, 0x2 ;  /* 0x0000000e17107c11 */ /* 0x004fc6000f8010ff */
[----:B------:R-:W-:Y:S01]  /*0590*/  IMAD.WIDE.U32 R18, R19, 0x4, R2 ;  /* 0x0000000413127825 */ /* 0x000fe200078e0002 */
[----:B------:R-:W-:-:S05]  /*05a0*/  LEA.HI.X R17, R23, UR15, RZ, 0x2, P0 ;  /* 0x0000000f17117c11 */ /* 0x000fca00080f14ff */
[----:B------:R-:W2:Y:S04]  /*05b0*/  LDG.E R18, desc[UR6][R18.64] ;  /* 0x0000000612127981 */ /* 0x000ea8000c1e1900 */
[----:B------:R-:W2:Y:S04]  /*05c0*/  LDG.E R23, desc[UR6][R16.64+0x74] ;  /* 0x0000740610177981 */ /* 0x000ea8000c1e1900 */
[----:B------:R-:W2:Y:S02]  /*05d0*/  LDG.E R24, desc[UR6][R16.64] ;  /* 0x0000000610187981 */ /* 0x000ea4000c1e1900 */
[----:B--2---:R-:W-:-:S05]  /*05e0*/  VIMNMX3 R23, R23, R24, R18, PT ;  /* 0x000000181717720f */ /* 0x004fca0003800112 */
[----:B------:R-:W-:-:S05]  /*05f0*/  VIADD R23, R23, 0x1 ;  /* 0x0000000117177836 */ /* 0x000fca0000000000 */
[----:B------:R4:W-:Y:S02]  /*0600*/  STG.E desc[UR6][R16.64+0x78], R23 ;  /* 0x0000781710007986 */ /* 0x0009e4000c101906 */
.L_x_7:
[----:B---3--:R-:W-:Y:S05]  /*0610*/  BSYNC.RECONVERGENT B0 ;  /* 0x0000000000007941 */ /* 0x008fea0003800200 */
.L_x_5:
[----:B------:R-:W-:Y:S01]  /*0620*/  BAR.SYNC.DEFER_BLOCKING 0x0 ;  /* 0x0000000000007b1d */ /* 0x000fe20000010000 */
[----:B------:R-:W-:-:S13]  /*0630*/  ISETP.NE.AND P0, PT, R14, 0x6ae, PT ;  /* 0x000006ae0e00780c */ /* 0x000fda0003f05270 */
[----:B------:R-:W-:Y:S05]  /*0640*/  @!P0 EXIT ;  /* 0x000000000000894d */ /* 0x000fea0003800000 */
[----:B------:R-:W-:Y:S01]  /*0650*/  UISETP.GT.U32.AND UP0, UPT, UR5, 0x1b, UPT ;  /* 0x0000001b0500788c */ /* 0x000fe2000bf04070 */
[----:B------:R-:W-:Y:S08]  /*0660*/  BSSY.RECONVERGENT B0, `(.L_x_9) ;  /* 0x000002f000007945 */ /* 0x000ff00003800200 */
[----:B------:R-:W-:Y:S05]  /*0670*/  BRA.U UP0, `(.L_x_10) ;  /* 0x0000000100547547 */ /* 0x000fea000b800000 */
[----:B------:R-:W-:-:S13]  /*0680*/  ISETP.GT.U32.AND P0, PT, R0, UR4, PT ;  /* 0x0000000400007c0c */ /* 0x000fda000bf04070 */
[----:B------:R-:W-:Y:S05]  /*0690*/  @P0 BRA `(.L_x_11) ;  /* 0x0000000000ac0947 */ /* 0x000fea0003800000 */
[----:B-1--4-:R-:W-:-:S04]  /*06a0*/  VIADD R23, R15, 0x1 ;  /* 0x000000010f177836 */ /* 0x012fc80000000000 */
[----:B0-2---:R-:W-:-:S06]  /*06b0*/  IMAD.WIDE.U32 R16, R23, 0x4, R4 ;  /* 0x0000000417107825 */ /* 0x005fcc00078e0004 */
[----:B------:R-:W2:Y:S02]  /*06c0*/  LDG.E R16, desc[UR6][R16.64+0x78] ;  /* 0x0000780610107981 */ /* 0x000ea4000c1e1900 */
[----:B--2---:R-:W-:-:S13]  /*06d0*/  ISETP.NE.AND P0, PT, R16, RZ, PT ;  /* 0x000000ff1000720c */ /* 0x004fda0003f05270 */
[----:B------:R-:W-:Y:S05]  /*06e0*/  @!P0 BRA `(.L_x_12) ;  /* 0x0000000000288947 */ /* 0x000fea0003800000 */
[----:B------:R-:W-:Y:S01]  /*06f0*/  LEA R16, P0, R23, UR14, 0x2 ;  /* 0x0000000e17107c11 */ /* 0x000fe2000f8010ff */
[----:B------:R-:W-:-:S03]  /*0700*/  IMAD.WIDE.U32 R18, R15, 0x4, R2 ;  /* 0x000000040f127825 */ /* 0x000fc600078e0002 */
[----:B------:R-:W-:-:S03]  /*0710*/  LEA.HI.X R17, R23, UR15, RZ, 0x2, P0 ;  /* 0x0000000f17117c11 */ /* 0x000fc600080f14ff */
[----:B------:R-:W2:Y:S04]  /*0720*/  LDG.E R18, desc[UR6][R18.64] ;  /* 0x0000000612127981 */ /* 0x000ea8000c1e1900 */
[----:B------:R-:W2:Y:S04]  /*0730*/  LDG.E R23, desc[UR6][R16.64+0x74] ;  /* 0x0000740610177981 */ /* 0x000ea8000c1e1900 */
[----:B------:R-:W2:Y:S02]  /*0740*/  LDG.E R24, desc[UR6][R16.64] ;  /* 0x0000000610187981 */ /* 0x000ea4000c1e1900 */
[----:B--2---:R-:W-:-:S05]  /*0750*/  VIMNMX3 R23, R23, R24, R18, PT ;  /* 0x000000181717720f */ /* 0x004fca0003800112 */
[----:B------:R-:W-:-:S05]  /*0760*/  VIADD R23, R23, 0x1 ;  /* 0x0000000117177836 */ /* 0x000fca0000000000 */
[----:B------:R0:W-:Y:S01]  /*0770*/  STG.E desc[UR6][R16.64+0x78], R23 ;  /* 0x0000781710007986 */ /* 0x0001e2000c101906 */
[----:B------:R-:W-:Y:S05]  /*0780*/  BRA `(.L_x_11) ;  /* 0x0000000000707947 */ /* 0x000fea0003800000 */
.L_x_12:
[----:B------:R-:W-:-:S04]  /*0790*/  LEA R16, P0, R23, UR14, 0x2 ;  /* 0x0000000e17107c11 */ /* 0x000fc8000f8010ff */
[----:B------:R-:W-:-:S05]  /*07a0*/  LEA.HI.X R17, R23, UR15, RZ, 0x2, P0 ;  /* 0x0000000f17117c11 */ /* 0x000fca00080f14ff */
[----:B------:R0:W-:Y:S01]  /*07b0*/  STG.E desc[UR6][R16.64+0x78], RZ ;  /* 0x000078ff10007986 */ /* 0x0001e2000c101906 */
[----:B------:R-:W-:Y:S05]  /*07c0*/  BRA `(.L_x_11) ;  /* 0x0000000000607947 */ /* 0x000fea0003800000 */
.L_x_10:
[----:B------:R-:W-:-:S13]  /*07d0*/  ISETP.LE.U32.AND P0, PT, R22, UR5, PT ;  /* 0x0000000516007c0c */ /* 0x000fda000bf03070 */
[----:B------:R-:W-:Y:S05]  /*07e0*/  @P0 BRA `(.L_x_11) ;  /* 0x0000000000580947 */ /* 0x000fea0003800000 */
[----:B012-4-:R-:W-:-:S04]  /*07f0*/  IADD3 R16, P0, PT, R12, R13, RZ ;  /* 0x0000000d0c107210 */ /* 0x017fc80007f1e0ff */
[----:B------:R-:W-:Y:S01]  /*0800*/  LEA.HI.X.SX32 R17, R13, RZ, 0x1, P0 ;  /* 0x000000ff0d117211 */ /* 0x000fe200000f0eff */
[----:B------:R-:W-:-:S03]  /*0810*/  IMAD.SHL.U32 R18, R16, 0x4, RZ ;  /* 0x0000000410127824 */ /* 0x000fc600078e00ff */
[----:B------:R-:W-:Y:S02]  /*0820*/  SHF.L.U64.HI R23, R16, 0x2, R17 ;  /* 0x0000000210177819 */ /* 0x000fe40000010211 */
[----:B------:R-:W-:-:S04]  /*0830*/  IADD3 R16, P0, PT, R18, UR12, RZ ;  /* 0x0000000c12107c10 */ /* 0x000fc8000ff1e0ff */
[----:B------:R-:W-:-:S05]  /*0840*/  IADD3.X R17, PT, PT, R23, UR13, RZ, P0, !PT ;  /* 0x0000000d17117c10 */ /* 0x000fca00087fe4ff */
[----:B------:R-:W2:Y:S02]  /*0850*/  LDG.E R16, desc[UR6][R16.64+0x78] ;  /* 0x0000780610107981 */ /* 0x000ea4000c1e1900 */
[----:B--2---:R-:W-:-:S13]  /*0860*/  ISETP.NE.AND P0, PT, R16, RZ, PT ;  /* 0x000000ff1000720c */ /* 0x004fda0003f05270 */
[----:B------:R-:W-:Y:S05]  /*0870*/  @!P0 BRA `(.L_x_13) ;  /* 0x0000000000288947 */ /* 0x000fea0003800000 */
[----:B------:R-:W-:Y:S01]  /*0880*/  IADD3 R16, P0, PT, R18, UR14, RZ ;  /* 0x0000000e12107c10 */ /* 0x000fe2000ff1e0ff */
[----:B------:R-:W-:-:S03]  /*0890*/  IMAD.WIDE R18, R15, 0x4, R2 ;  /* 0x000000040f127825 */ /* 0x000fc600078e0202 */
[----:B------:R-:W-:-:S03]  /*08a0*/  IADD3.X R17, PT, PT, R23, UR15, RZ, P0, !PT ;  /* 0x0000000f17117c10 */ /* 0x000fc600087fe4ff */
[----:B------:R-:W2:Y:S04]  /*08b0*/  LDG.E R18, desc[UR6][R18.64] ;  /* 0x0000000612127981 */ /* 0x000ea8000c1e1900 */
[----:B------:R-:W2:Y:S04]  /*08c0*/  LDG.E R23, desc[UR6][R16.64+0x74] ;  /* 0x0000740610177981 */ /* 0x000ea8000c1e1900 */
[----:B------:R-:W2:Y:S02]  /*08d0*/  LDG.E R24, desc[UR6][R16.64] ;  /* 0x0000000610187981 */ /* 0x000ea4000c1e1900 */
[----:B--2---:R-:W-:-:S05]  /*08e0*/  VIMNMX3 R23, R23, R24, R18, PT ;  /* 0x000000181717720f */ /* 0x004fca0003800112 */
[----:B------:R-:W-:-:S05]  /*08f0*/  VIADD R23, R23, 0x1 ;  /* 0x0000000117177836 */ /* 0x000fca0000000000 */
[----:B------:R3:W-:Y:S01]  /*0900*/  STG.E desc[UR6][R16.64+0x78], R23 ;  /* 0x0000781710007986 */ /* 0x0007e2000c101906 */
[----:B------:R-:W-:Y:S05]  /*0910*/  BRA `(.L_x_11) ;  /* 0x00000000000c7947 */ /* 0x000fea0003800000 */
.L_x_13:
[----:B------:R-:W-:-:S04]  /*0920*/  IADD3 R16, P0, PT, R18, UR14, RZ ;  /* 0x0000000e12107c10 */ /* 0x000fc8000ff1e0ff */
[----:B------:R-:W-:-:S05]  /*0930*/  IADD3.X R17, PT, PT, R23, UR15, RZ, P0, !PT ;  /* 0x0000000f17117c10 */ /* 0x000fca00087fe4ff */
[----:B------:R0:W-:Y:S04]  /*0940*/  STG.E desc[UR6][R16.64+0x78], RZ ;  /* 0x000078ff10007986 */ /* 0x0001e8000c101906 */
.L_x_11:
[----:B------:R-:W-:Y:S05]  /*0950*/  BSYNC.RECONVERGENT B0 ;  /* 0x0000000000007941 */ /* 0x000fea0003800200 */
.L_x_9:
[----:B------:R-:W-:Y:S01]  /*0960*/  BAR.SYNC.DEFER_BLOCKING 0x0 ;  /* 0x0000000000007b1d */ /* 0x000fe20000010000 */
[----:B------:R-:W-:Y:S01]  /*0970*/  VIADD R13, R13, 0x3c ;  /* 0x0000003c0d0d7836 */ /* 0x000fe20000000000 */
[----:B------:R-:W-:Y:S01]  /*0980*/  UIADD3 UR4, UPT, UPT, UR4, 0x2, URZ ;  /* 0x0000000204047890 */ /* 0x000fe2000fffe0ff */
[----:B------:R-:W-:Y:S02]  /*0990*/  VIADD R15, R15, 0x3c ;  /* 0x0000003c0f0f7836 */ /* 0x000fe40000000000 */
[----:B------:R-:W-:Y:S01]  /*09a0*/  VIADD R14, R14, 0x3c ;  /* 0x0000003c0e0e7836 */ /* 0x000fe20000000000 */
[----:B------:R-:W-:Y:S08]  /*09b0*/  BRA `(.L_x_14) ;  /* 0xfffffff800107947 */ /* 0x000ff0000383ffff */
.L_x_15:
        /* <DEDUP_REMOVED lines=12> */
.L_x_17:


//--------------------- .nv.shared.reserved.0     --------------------------
	.section	.nv.shared.reserved.0,"aw",@nobits
	.weak		__nv_reservedSMEM_offset_0_alias
	.size		__nv_reservedSMEM_offset_0_alias, 0, 64
	.other		__nv_reservedSMEM_offset_0_alias,@"STO_CUDA_RESERVED_SHARED STV_DEFAULT"
__nv_reservedSMEM_offset_0_alias:
	.zero		0
	.zero		64


//--------------------- .nv.constant0._Z8find_maxPiS_ --------------------------
	.section	.nv.constant0._Z8find_maxPiS_,"a",@progbits
	.sectionflags	@""
	.align	4
.nv.constant0._Z8find_maxPiS_:
	.zero		912


//--------------------- .nv.constant0._Z10get_matrixPiS_ --------------------------
	.section	.nv.constant0._Z10get_matrixPiS_,"a",@progbits
	.sectionflags	@""
	.align	4
.nv.constant0._Z10get_matrixPiS_:
	.zero		912


//--------------------- SYMBOLS --------------------------

	.type		.nv.reservedSmem.offset0,@object
	.size		.nv.reservedSmem.offset0,0x4
